//
// Generated by NVIDIA NVVM Compiler
//
// Compiler Build ID: CL-36424714
// Cuda compilation tools, release 13.0, V13.0.88
// Based on NVVM 20.0.0
//

.version 9.0
.target sm_100
.address_size 64

	// .globl	_Z4convPfS_S_

.visible .entry _Z4convPfS_S_(
	.param .u64 .ptr .align 1 _Z4convPfS_S__param_0,
	.param .u64 .ptr .align 1 _Z4convPfS_S__param_1,
	.param .u64 .ptr .align 1 _Z4convPfS_S__param_2
)
{
	.reg .b32 	%r<17>;
	.reg .b32 	%f<26>;
	.reg .b64 	%rd<13>;

	ld.param.u64 	%rd1, [_Z4convPfS_S__param_0];
	ld.param.u64 	%rd2, [_Z4convPfS_S__param_1];
	ld.param.u64 	%rd3, [_Z4convPfS_S__param_2];
	cvta.to.global.u64 	%rd4, %rd3;
	cvta.to.global.u64 	%rd5, %rd2;
	cvta.to.global.u64 	%rd6, %rd1;
	mov.u32 	%r1, %ctaid.y;
	mov.u32 	%r2, %ntid.y;
	mov.u32 	%r3, %tid.y;
	mad.lo.s32 	%r4, %r1, %r2, %r3;
	and.b32  	%r5, %r4, 3;
	mov.u32 	%r6, %ctaid.x;
	mov.u32 	%r7, %ntid.x;
	mov.u32 	%r8, %tid.x;
	mad.lo.s32 	%r9, %r6, %r7, %r8;
	and.b32  	%r10, %r4, 268435452;
	shl.b32 	%r11, %r4, 1;
	and.b32  	%r12, %r11, 6;
	add.s32 	%r13, %r10, %r9;
	add.s32 	%r14, %r13, %r12;
	mul.wide.s32 	%rd7, %r14, 4;
	add.s64 	%rd8, %rd4, %rd7;
	ld.global.f32 	%f1, [%rd8];
	mad.lo.s32 	%r15, %r5, 3, %r9;
	and.b32  	%r16, %r11, 536870904;
	mul.wide.s32 	%rd9, %r15, 4;
	add.s64 	%rd10, %rd6, %rd9;
	ld.global.f32 	%f2, [%rd10];
	mul.wide.u32 	%rd11, %r16, 4;
	add.s64 	%rd12, %rd5, %rd11;
	ld.global.f32 	%f3, [%rd12];
	fma.rn.f32 	%f4, %f2, %f3, %f1;
	st.global.f32 	[%rd8], %f4;
	ld.global.f32 	%f5, [%rd10+4];
	ld.global.f32 	%f6, [%rd12+4];
	fma.rn.f32 	%f7, %f5, %f6, %f4;
	st.global.f32 	[%rd8], %f7;
	ld.global.f32 	%f8, [%rd10+12];
	ld.global.f32 	%f9, [%rd12+8];
	fma.rn.f32 	%f10, %f8, %f9, %f7;
	st.global.f32 	[%rd8], %f10;
	ld.global.f32 	%f11, [%rd10+16];
	ld.global.f32 	%f12, [%rd12+12];
	fma.rn.f32 	%f13, %f11, %f12, %f10;
	st.global.f32 	[%rd8], %f13;
	ld.global.f32 	%f14, [%rd10+36];
	ld.global.f32 	%f15, [%rd12+16];
	fma.rn.f32 	%f16, %f14, %f15, %f13;
	st.global.f32 	[%rd8], %f16;
	ld.global.f32 	%f17, [%rd10+40];
	ld.global.f32 	%f18, [%rd12+20];
	fma.rn.f32 	%f19, %f17, %f18, %f16;
	st.global.f32 	[%rd8], %f19;
	ld.global.f32 	%f20, [%rd10+48];
	ld.global.f32 	%f21, [%rd12+24];
	fma.rn.f32 	%f22, %f20, %f21, %f19;
	st.global.f32 	[%rd8], %f22;
	ld.global.f32 	%f23, [%rd10+52];
	ld.global.f32 	%f24, [%rd12+28];
	fma.rn.f32 	%f25, %f23, %f24, %f22;
	st.global.f32 	[%rd8], %f25;
	ret;

}


// ===== COMPILED SASS (sm_100) =====

	.target	sm_100

	.elftype	@"ET_EXEC"


//--------------------- .note.nv.tkinfo           --------------------------
	.section	.note.nv.tkinfo,"",@"SHT_NOTE"
	.sectionflags	@"SHF_NOTE_NV_TKINFO"
	.tkinfo
        /*0018*/ 	.word	0x00000002
        /*0030*/ 	.string	""
        /*0030*/ 	.string	"ptxas"
        /*0030*/ 	.string	"Cuda compilation tools, release 13.0, V13.0.88"
        /*0030*/ 	.string	"Build cuda_13.0.r13.0/compiler.36424714_0"
        /*0030*/ 	.string	"-arch sm_100 -m 64 "



//--------------------- .note.nv.cuinfo           --------------------------
	.section	.note.nv.cuinfo,"",@"SHT_NOTE"
	.sectionflags	@"SHF_NOTE_NV_CUINFO"
        /*0018*/ 	.short	0x0002
        /*001a*/ 	.short	0x0064
        /*001c*/ 	.short	0x0082
	.zero		2


//--------------------- .nv.info                  --------------------------
	.section	.nv.info,"",@"SHT_CUDA_INFO"
	.align	4


	//----- nvinfo : EIATTR_REGCOUNT
	.align		4
        /*0000*/ 	.byte	0x04, 0x2f
        /*0002*/ 	.short	(.L_1 - .L_0)
	.align		4
.L_0:
        /*0004*/ 	.word	index@(_Z4convPfS_S_)
        /*0008*/ 	.word	0x00000012


	//----- nvinfo : EIATTR_FRAME_SIZE
	.align		4
.L_1:
        /*000c*/ 	.byte	0x04, 0x11
        /*000e*/ 	.short	(.L_3 - .L_2)
	.align		4
.L_2:
        /*0010*/ 	.word	index@(_Z4convPfS_S_)
        /*0014*/ 	.word	0x00000000


	//----- nvinfo : EIATTR_MIN_STACK_SIZE
	.align		4
.L_3:
        /*0018*/ 	.byte	0x04, 0x12
        /*001a*/ 	.short	(.L_5 - .L_4)
	.align		4
.L_4:
        /*001c*/ 	.word	index@(_Z4convPfS_S_)
        /*0020*/ 	.word	0x00000000
.L_5:


//--------------------- .nv.compat                --------------------------
	.section	.nv.compat,"",@"SHT_CUDA_COMPAT_INFO"
	.align	4
        /*0000*/ 	.byte	0x02, 0x09, 0x00, 0x00, 0x02, 0x02, 0x01, 0x00, 0x02, 0x05, 0x05, 0x00, 0x03, 0x07, 0x01, 0x01
        /*0010*/ 	.byte	0x02, 0x03, 0x00, 0x00, 0x02, 0x06, 0x01, 0x00, 0x04, 0x0b, 0x08, 0x00, 0x09, 0x00, 0x00, 0x00
        /*0020*/ 	.byte	0x00, 0x00, 0x00, 0x00


//--------------------- .nv.info._Z4convPfS_S_    --------------------------
	.section	.nv.info._Z4convPfS_S_,"",@"SHT_CUDA_INFO"
	.sectionflags	@""
	.align	4


	//----- nvinfo : EIATTR_CUDA_API_VERSION
	.align		4
        /*0000*/ 	.byte	0x04, 0x37
        /*0002*/ 	.short	(.L_7 - .L_6)
.L_6:
        /*0004*/ 	.word	0x00000082


	//----- nvinfo : EIATTR_KPARAM_INFO
	.align		4
.L_7:
        /*0008*/ 	.byte	0x04, 0x17
        /*000a*/ 	.short	(.L_9 - .L_8)
.L_8:
        /*000c*/ 	.word	0x00000000
        /*0010*/ 	.short	0x0002
        /*0012*/ 	.short	0x0010
        /*0014*/ 	.byte	0x00, 0xf5, 0x21, 0x00


	//----- nvinfo : EIATTR_KPARAM_INFO
	.align		4
.L_9:
        /*0018*/ 	.byte	0x04, 0x17
        /*001a*/ 	.short	(.L_11 - .L_10)
.L_10:
        /*001c*/ 	.word	0x00000000
        /*0020*/ 	.short	0x0001
        /*0022*/ 	.short	0x0008
        /*0024*/ 	.byte	0x00, 0xf5, 0x21, 0x00


	//----- nvinfo : EIATTR_KPARAM_INFO
	.align		4
.L_11:
        /*0028*/ 	.byte	0x04, 0x17
        /*002a*/ 	.short	(.L_13 - .L_12)
.L_12:
        /*002c*/ 	.word	0x00000000
        /*0030*/ 	.short	0x0000
        /*0032*/ 	.short	0x0000
        /*0034*/ 	.byte	0x00, 0xf5, 0x21, 0x00


	//----- nvinfo : EIATTR_SPARSE_MMA_MASK
	.align		4
.L_13:
        /*0038*/ 	.byte	0x03, 0x50
        /*003a*/ 	.short	0x0000


	//----- nvinfo : EIATTR_MAXREG_COUNT
	.align		4
        /*003c*/ 	.byte	0x03, 0x1b
        /*003e*/ 	.short	0x00ff


	//----- nvinfo : EIATTR_MERCURY_ISA_VERSION
	.align		4
        /*0040*/ 	.byte	0x03, 0x5f
        /*0042*/ 	.short	0x0101


	//----- nvinfo : EIATTR_VRC_CTA_INIT_COUNT
	.align		4
        /*0044*/ 	.byte	0x02, 0x4a
	.zero		1
	.zero		1


	//----- nvinfo : EIATTR_EXIT_INSTR_OFFSETS
	.align		4
        /*0048*/ 	.byte	0x04, 0x1c
        /*004a*/ 	.short	(.L_15 - .L_14)


	//   ....[0]....
.L_14:
        /*004c*/ 	.word	0x00000380


	//----- nvinfo : EIATTR_CBANK_PARAM_SIZE
	.align		4
.L_15:
        /*0050*/ 	.byte	0x03, 0x19
        /*0052*/ 	.short	0x0018


	//----- nvinfo : EIATTR_PARAM_CBANK
	.align		4
        /*0054*/ 	.byte	0x04, 0x0a
        /*0056*/ 	.short	(.L_17 - .L_16)
	.align		4
.L_16:
        /*0058*/ 	.word	index@(.nv.constant0._Z4convPfS_S_)
        /*005c*/ 	.short	0x0380
        /*005e*/ 	.short	0x0018


	//----- nvinfo : EIATTR_SW_WAR
	.align		4
.L_17:
        /*0060*/ 	.byte	0x04, 0x36
        /*0062*/ 	.short	(.L_19 - .L_18)
.L_18:
        /*0064*/ 	.word	0x00000008
.L_19:


//--------------------- .nv.callgraph             --------------------------
	.section	.nv.callgraph,"",@"SHT_CUDA_CALLGRAPH"
	.align	4
	.sectionentsize	8
	.align		4
        /*0000*/ 	.word	0x00000000
	.align		4
        /*0004*/ 	.word	0xffffffff
	.align		4
        /*0008*/ 	.word	0x00000000
	.align		4
        /*000c*/ 	.word	0xfffffffe
	.align		4
        /*0010*/ 	.word	0x00000000
	.align		4
        /*0014*/ 	.word	0xfffffffd
	.align		4
        /*0018*/ 	.word	0x00000000
	.align		4
        /*001c*/ 	.word	0xfffffffc


//--------------------- .text._Z4convPfS_S_       --------------------------
	.section	.text._Z4convPfS_S_,"ax",@progbits
	.align	128
        .global         _Z4convPfS_S_
        .type           _Z4convPfS_S_,@function
        .size           _Z4convPfS_S_,(.L_x_1 - _Z4convPfS_S_)
        .other          _Z4convPfS_S_,@"STO_CUDA_ENTRY STV_DEFAULT"
_Z4convPfS_S_:
.text._Z4convPfS_S_:
[----:B------:R-:W-:Y:S01]  /*0000*/  LDC R1, c[0x0][0x37c] ;  /* 0x0000df00ff017b82 */ /* 0x000fe20000000800 */
[----:B------:R-:W0:Y:S07]  /*0010*/  S2R R9, SR_TID.Y ;  /* 0x0000000000097919 */ /* 0x000e2e0000002200 */
[----:B------:R-:W0:Y:S01]  /*0020*/  S2UR UR4, SR_CTAID.Y ;  /* 0x00000000000479c3 */ /* 0x000e220000002600 */
[----:B------:R-:W1:Y:S07]  /*0030*/  S2R R12, SR_TID.X ;  /* 0x00000000000c7919 */ /* 0x000e6e0000002100 */
[----:B------:R-:W0:Y:S08]  /*0040*/  LDC R0, c[0x0][0x364] ;  /* 0x0000d900ff007b82 */ /* 0x000e300000000800 */
[----:B------:R-:W1:Y:S08]  /*0050*/  S2UR UR6, SR_CTAID.X ;  /* 0x00000000000679c3 */ /* 0x000e700000002500 */
[----:B------:R-:W1:Y:S08]  /*0060*/  LDC R11, c[0x0][0x360] ;  /* 0x0000d800ff0b7b82 */ /* 0x000e700000000800 */
[----:B------:R-:W2:Y:S01]  /*0070*/  LDC.64 R2, c[0x0][0x380] ;  /* 0x0000e000ff027b82 */ /* 0x000ea20000000a00 */
[----:B0-----:R-:W-:Y:S01]  /*0080*/  IMAD R0, R0, UR4, R9 ;  /* 0x0000000400007c24 */ /* 0x001fe2000f8e0209 */
[----:B------:R-:W0:Y:S04]  /*0090*/  LDCU.64 UR4, c[0x0][0x358] ;  /* 0x00006b00ff0477ac */ /* 0x000e280008000a00 */
[----:B------:R-:W-:-:S02]  /*00a0*/  SHF.L.U32 R10, R0, 0x1, RZ ;  /* 0x00000001000a7819 */ /* 0x000fc400000006ff */
[----:B------:R-:W3:Y:S01]  /*00b0*/  LDC.64 R4, c[0x0][0x388] ;  /* 0x0000e200ff047b82 */ /* 0x000ee20000000a00 */
[C---:B------:R-:W-:Y:S02]  /*00c0*/  LOP3.LUT R8, R0.reuse, 0x3, RZ, 0xc0, !PT ;  /* 0x0000000300087812 */ /* 0x040fe400078ec0ff */
[----:B------:R-:W-:Y:S02]  /*00d0*/  LOP3.LUT R0, R0, 0xffffffc, RZ, 0xc0, !PT ;  /* 0x0ffffffc00007812 */ /* 0x000fe400078ec0ff */
[----:B------:R-:W-:-:S03]  /*00e0*/  LOP3.LUT R15, R10, 0x1ffffff8, RZ, 0xc0, !PT ;  /* 0x1ffffff80a0f7812 */ /* 0x000fc600078ec0ff */
[----:B------:R-:W4:Y:S01]  /*00f0*/  LDC.64 R6, c[0x0][0x390] ;  /* 0x0000e400ff067b82 */ /* 0x000f220000000a00 */
[----:B-1----:R-:W-:Y:S01]  /*0100*/  IMAD R9, R11, UR6, R12 ;  /* 0x000000060b097c24 */ /* 0x002fe2000f8e020c */
[----:B------:R-:W-:-:S03]  /*0110*/  LOP3.LUT R11, R10, 0x6, RZ, 0xc0, !PT ;  /* 0x000000060a0b7812 */ /* 0x000fc600078ec0ff */
[--C-:B------:R-:W-:Y:S01]  /*0120*/  IMAD R13, R8, 0x3, R9.reuse ;  /* 0x00000003080d7824 */ /* 0x100fe200078e0209 */
[----:B------:R-:W-:-:S03]  /*0130*/  IADD3 R11, PT, PT, R11, R0, R9 ;  /* 0x000000000b0b7210 */ /* 0x000fc60007ffe009 */
[----:B--2---:R-:W-:-:S05]  /*0140*/  IMAD.WIDE R2, R13, 0x4, R2 ;  /* 0x000000040d027825 */ /* 0x004fca00078e0202 */
[----:B0-----:R-:W2:Y:S01]  /*0150*/  LDG.E R9, desc[UR4][R2.64] ;  /* 0x0000000402097981 */ /* 0x001ea2000c1e1900 */
[----:B---3--:R-:W-:-:S05]  /*0160*/  IMAD.WIDE.U32 R4, R15, 0x4, R4 ;  /* 0x000000040f047825 */ /* 0x008fca00078e0004 */
[----:B------:R-:W2:Y:S01]  /*0170*/  LDG.E R8, desc[UR4][R4.64] ;  /* 0x0000000404087981 */ /* 0x000ea2000c1e1900 */
[----:B----4-:R-:W-:-:S05]  /*0180*/  IMAD.WIDE R6, R11, 0x4, R6 ;  /* 0x000000040b067825 */ /* 0x010fca00078e0206 */
[----:B------:R-:W2:Y:S02]  /*0190*/  LDG.E R0, desc[UR4][R6.64] ;  /* 0x0000000406007981 */ /* 0x000ea4000c1e1900 */
[----:B--2---:R-:W-:-:S05]  /*01a0*/  FFMA R9, R9, R8, R0 ;  /* 0x0000000809097223 */ /* 0x004fca0000000000 */
[----:B------:R0:W-:Y:S04]  /*01b0*/  STG.E desc[UR4][R6.64], R9 ;  /* 0x0000000906007986 */ /* 0x0001e8000c101904 */
[----:B------:R-:W2:Y:S04]  /*01c0*/  LDG.E R0, desc[UR4][R2.64+0x4] ;  /* 0x0000040402007981 */ /* 0x000ea8000c1e1900 */
[----:B------:R-:W2:Y:S02]  /*01d0*/  LDG.E R8, desc[UR4][R4.64+0x4] ;  /* 0x0000040404087981 */ /* 0x000ea4000c1e1900 */
[----:B--2---:R-:W-:-:S05]  /*01e0*/  FFMA R11, R0, R8, R9 ;  /* 0x00000008000b7223 */ /* 0x004fca0000000009 */
[----:B------:R1:W-:Y:S04]  /*01f0*/  STG.E desc[UR4][R6.64], R11 ;  /* 0x0000000b06007986 */ /* 0x0003e8000c101904 */
[----:B------:R-:W2:Y:S04]  /*0200*/  LDG.E R0, desc[UR4][R2.64+0xc] ;  /* 0x00000c0402007981 */ /* 0x000ea8000c1e1900 */
[----:B------:R-:W2:Y:S02]  /*0210*/  LDG.E R8, desc[UR4][R4.64+0x8] ;  /* 0x0000080404087981 */ /* 0x000ea4000c1e1900 */
[----:B--2---:R-:W-:-:S05]  /*0220*/  FFMA R13, R0, R8, R11 ;  /* 0x00000008000d7223 */ /* 0x004fca000000000b */
[----:B------:R2:W-:Y:S04]  /*0230*/  STG.E desc[UR4][R6.64], R13 ;  /* 0x0000000d06007986 */ /* 0x0005e8000c101904 */
[----:B------:R-:W0:Y:S04]  /*0240*/  LDG.E R0, desc[UR4][R2.64+0x10] ;  /* 0x0000100402007981 */ /* 0x000e28000c1e1900 */
[----:B------:R-:W0:Y:S02]  /*0250*/  LDG.E R8, desc[UR4][R4.64+0xc] ;  /* 0x00000c0404087981 */ /* 0x000e24000c1e1900 */
[----:B0-----:R-:W-:-:S05]  /*0260*/  FFMA R9, R0, R8, R13 ;  /* 0x0000000800097223 */ /* 0x001fca000000000d */
[----:B------:R0:W-:Y:S04]  /*0270*/  STG.E desc[UR4][R6.64], R9 ;  /* 0x0000000906007986 */ /* 0x0001e8000c101904 */
[----:B------:R-:W1:Y:S04]  /*0280*/  LDG.E R0, desc[UR4][R2.64+0x24] ;  /* 0x0000240402007981 */ /* 0x000e68000c1e1900 */
[----:B------:R-:W1:Y:S02]  /*0290*/  LDG.E R8, desc[UR4][R4.64+0x10] ;  /* 0x0000100404087981 */ /* 0x000e64000c1e1900 */
[----:B-1----:R-:W-:-:S05]  /*02a0*/  FFMA R11, R0, R8, R9 ;  /* 0x00000008000b7223 */ /* 0x002fca0000000009 */
[----:B------:R1:W-:Y:S04]  /*02b0*/  STG.E desc[UR4][R6.64], R11 ;  /* 0x0000000b06007986 */ /* 0x0003e8000c101904 */
[----:B------:R-:W2:Y:S04]  /*02c0*/  LDG.E R0, desc[UR4][R2.64+0x28] ;  /* 0x0000280402007981 */ /* 0x000ea8000c1e1900 */
[----:B------:R-:W2:Y:S02]  /*02d0*/  LDG.E R8, desc[UR4][R4.64+0x14] ;  /* 0x0000140404087981 */ /* 0x000ea4000c1e1900 */
[----:B--2---:R-:W-:-:S05]  /*02e0*/  FFMA R13, R0, R8, R11 ;  /* 0x00000008000d7223 */ /* 0x004fca000000000b */
[----:B------:R-:W-:Y:S04]  /*02f0*/  STG.E desc[UR4][R6.64], R13 ;  /* 0x0000000d06007986 */ /* 0x000fe8000c101904 */
[----:B------:R-:W0:Y:S04]  /*0300*/  LDG.E R0, desc[UR4][R2.64+0x30] ;  /* 0x0000300402007981 */ /* 0x000e28000c1e1900 */
[----:B------:R-:W0:Y:S02]  /*0310*/  LDG.E R8, desc[UR4][R4.64+0x18] ;  /* 0x0000180404087981 */ /* 0x000e24000c1e1900 */
[----:B0-----:R-:W-:-:S05]  /*0320*/  FFMA R9, R0, R8, R13 ;  /* 0x0000000800097223 */ /* 0x001fca000000000d */
[----:B------:R-:W-:Y:S04]  /*0330*/  STG.E desc[UR4][R6.64], R9 ;  /* 0x0000000906007986 */ /* 0x000fe8000c101904 */
[----:B------:R-:W1:Y:S04]  /*0340*/  LDG.E R0, desc[UR4][R2.64+0x34] ;  /* 0x0000340402007981 */ /* 0x000e68000c1e1900 */
[----:B------:R-:W1:Y:S02]  /*0350*/  LDG.E R8, desc[UR4][R4.64+0x1c] ;  /* 0x00001c0404087981 */ /* 0x000e64000c1e1900 */
[----:B-1----:R-:W-:-:S05]  /*0360*/  FFMA R11, R0, R8, R9 ;  /* 0x00000008000b7223 */ /* 0x002fca0000000009 */
[----:B------:R-:W-:Y:S01]  /*0370*/  STG.E desc[UR4][R6.64], R11 ;  /* 0x0000000b06007986 */ /* 0x000fe2000c101904 */
[----:B------:R-:W-:Y:S05]  /*0380*/  EXIT ;  /* 0x000000000000794d */ /* 0x000fea0003800000 */
.L_x_0:
[----:B------:R-:W-:-:S00]  /*0390*/  BRA `(.L_x_0) ;  /* 0xfffffffc00fc7947 */ /* 0x000fc0000383ffff */
[----:B------:R-:W-:-:S00]  /*03a0*/  NOP ;  /* 0x0000000000007918 */ /* 0x000fc00000000000 */
        /* <DEDUP_REMOVED lines=13> */
.L_x_1:


//--------------------- .nv.shared.reserved.0     --------------------------
	.section	.nv.shared.reserved.0,"aw",@nobits
	.weak		__nv_reservedSMEM_offset_0_alias
	.size		__nv_reservedSMEM_offset_0_alias, 0, 64
	.other		__nv_reservedSMEM_offset_0_alias,@"STO_CUDA_RESERVED_SHARED STV_DEFAULT"
__nv_reservedSMEM_offset_0_alias:
	.zero		0
	.zero		64


//--------------------- .nv.constant0._Z4convPfS_S_ --------------------------
	.section	.nv.constant0._Z4convPfS_S_,"a",@progbits
	.sectionflags	@""
	.align	4
.nv.constant0._Z4convPfS_S_:
	.zero		920


//--------------------- SYMBOLS --------------------------

	.type		.nv.reservedSmem.offset0,@object
	.size		.nv.reservedSmem.offset0,0x4
